//
// Generated by NVIDIA NVVM Compiler
//
// Compiler Build ID: CL-36424714
// Cuda compilation tools, release 13.0, V13.0.88
// Based on NVVM 20.0.0
//

.version 9.0
.target sm_100
.address_size 64

	// .globl	_Z3addPiS_S_

.visible .entry _Z3addPiS_S_(
	.param .u64 .ptr .align 1 _Z3addPiS_S__param_0,
	.param .u64 .ptr .align 1 _Z3addPiS_S__param_1,
	.param .u64 .ptr .align 1 _Z3addPiS_S__param_2
)
{
	.reg .pred 	%p<2>;
	.reg .b32 	%r<5>;
	.reg .b64 	%rd<11>;

	ld.param.u64 	%rd1, [_Z3addPiS_S__param_0];
	ld.param.u64 	%rd2, [_Z3addPiS_S__param_1];
	ld.param.u64 	%rd3, [_Z3addPiS_S__param_2];
	mov.u32 	%r1, %ctaid.x;
	setp.gt.u32 	%p1, %r1, 65535;
	@%p1 bra 	$L__BB0_2;
	cvta.to.global.u64 	%rd4, %rd1;
	cvta.to.global.u64 	%rd5, %rd2;
	cvta.to.global.u64 	%rd6, %rd3;
	mul.wide.u32 	%rd7, %r1, 4;
	add.s64 	%rd8, %rd4, %rd7;
	ld.global.u32 	%r2, [%rd8];
	add.s64 	%rd9, %rd5, %rd7;
	ld.global.u32 	%r3, [%rd9];
	add.s32 	%r4, %r3, %r2;
	add.s64 	%rd10, %rd6, %rd7;
	st.global.u32 	[%rd10], %r4;
$L__BB0_2:
	ret;

}


// ===== COMPILED SASS (sm_100) =====

	.target	sm_100

	.elftype	@"ET_EXEC"


//--------------------- .note.nv.tkinfo           --------------------------
	.section	.note.nv.tkinfo,"",@"SHT_NOTE"
	.sectionflags	@"SHF_NOTE_NV_TKINFO"
	.tkinfo
        /*0018*/ 	.word	0x00000002
        /*0030*/ 	.string	""
        /*0030*/ 	.string	"ptxas"
        /*0030*/ 	.string	"Cuda compilation tools, release 13.0, V13.0.88"
        /*0030*/ 	.string	"Build cuda_13.0.r13.0/compiler.36424714_0"
        /*0030*/ 	.string	"-arch sm_100 -m 64 "



//--------------------- .note.nv.cuinfo           --------------------------
	.section	.note.nv.cuinfo,"",@"SHT_NOTE"
	.sectionflags	@"SHF_NOTE_NV_CUINFO"
        /*0018*/ 	.short	0x0002
        /*001a*/ 	.short	0x0064
        /*001c*/ 	.short	0x0082
	.zero		2


//--------------------- .nv.info                  --------------------------
	.section	.nv.info,"",@"SHT_CUDA_INFO"
	.align	4


	//----- nvinfo : EIATTR_REGCOUNT
	.align		4
        /*0000*/ 	.byte	0x04, 0x2f
        /*0002*/ 	.short	(.L_1 - .L_0)
	.align		4
.L_0:
        /*0004*/ 	.word	index@(_Z3addPiS_S_)
        /*0008*/ 	.word	0x0000000c


	//----- nvinfo : EIATTR_FRAME_SIZE
	.align		4
.L_1:
        /*000c*/ 	.byte	0x04, 0x11
        /*000e*/ 	.short	(.L_3 - .L_2)
	.align		4
.L_2:
        /*0010*/ 	.word	index@(_Z3addPiS_S_)
        /*0014*/ 	.word	0x00000000


	//----- nvinfo : EIATTR_MIN_STACK_SIZE
	.align		4
.L_3:
        /*0018*/ 	.byte	0x04, 0x12
        /*001a*/ 	.short	(.L_5 - .L_4)
	.align		4
.L_4:
        /*001c*/ 	.word	index@(_Z3addPiS_S_)
        /*0020*/ 	.word	0x00000000
.L_5:


//--------------------- .nv.compat                --------------------------
	.section	.nv.compat,"",@"SHT_CUDA_COMPAT_INFO"
	.align	4
        /*0000*/ 	.byte	0x02, 0x09, 0x00, 0x00, 0x02, 0x02, 0x01, 0x00, 0x02, 0x05, 0x05, 0x00, 0x03, 0x07, 0x01, 0x01
        /*0010*/ 	.byte	0x02, 0x03, 0x00, 0x00, 0x02, 0x06, 0x01, 0x00, 0x04, 0x0b, 0x08, 0x00, 0x09, 0x00, 0x00, 0x00
        /*0020*/ 	.byte	0x00, 0x00, 0x00, 0x00


//--------------------- .nv.info._Z3addPiS_S_     --------------------------
	.section	.nv.info._Z3addPiS_S_,"",@"SHT_CUDA_INFO"
	.sectionflags	@""
	.align	4


	//----- nvinfo : EIATTR_CUDA_API_VERSION
	.align		4
        /*0000*/ 	.byte	0x04, 0x37
        /*0002*/ 	.short	(.L_7 - .L_6)
.L_6:
        /*0004*/ 	.word	0x00000082


	//----- nvinfo : EIATTR_KPARAM_INFO
	.align		4
.L_7:
        /*0008*/ 	.byte	0x04, 0x17
        /*000a*/ 	.short	(.L_9 - .L_8)
.L_8:
        /*000c*/ 	.word	0x00000000
        /*0010*/ 	.short	0x0002
        /*0012*/ 	.short	0x0010
        /*0014*/ 	.byte	0x00, 0xf5, 0x21, 0x00


	//----- nvinfo : EIATTR_KPARAM_INFO
	.align		4
.L_9:
        /*0018*/ 	.byte	0x04, 0x17
        /*001a*/ 	.short	(.L_11 - .L_10)
.L_10:
        /*001c*/ 	.word	0x00000000
        /*0020*/ 	.short	0x0001
        /*0022*/ 	.short	0x0008
        /*0024*/ 	.byte	0x00, 0xf5, 0x21, 0x00


	//----- nvinfo : EIATTR_KPARAM_INFO
	.align		4
.L_11:
        /*0028*/ 	.byte	0x04, 0x17
        /*002a*/ 	.short	(.L_13 - .L_12)
.L_12:
        /*002c*/ 	.word	0x00000000
        /*0030*/ 	.short	0x0000
        /*0032*/ 	.short	0x0000
        /*0034*/ 	.byte	0x00, 0xf5, 0x21, 0x00


	//----- nvinfo : EIATTR_SPARSE_MMA_MASK
	.align		4
.L_13:
        /*0038*/ 	.byte	0x03, 0x50
        /*003a*/ 	.short	0x0000


	//----- nvinfo : EIATTR_MAXREG_COUNT
	.align		4
        /*003c*/ 	.byte	0x03, 0x1b
        /*003e*/ 	.short	0x00ff


	//----- nvinfo : EIATTR_MERCURY_ISA_VERSION
	.align		4
        /*0040*/ 	.byte	0x03, 0x5f
        /*0042*/ 	.short	0x0101


	//----- nvinfo : EIATTR_VRC_CTA_INIT_COUNT
	.align		4
        /*0044*/ 	.byte	0x02, 0x4a
	.zero		1
	.zero		1


	//----- nvinfo : EIATTR_EXIT_INSTR_OFFSETS
	.align		4
        /*0048*/ 	.byte	0x04, 0x1c
        /*004a*/ 	.short	(.L_15 - .L_14)


	//   ....[0]....
.L_14:
        /*004c*/ 	.word	0x00000030


	//   ....[1]....
        /*0050*/ 	.word	0x000000f0


	//----- nvinfo : EIATTR_CBANK_PARAM_SIZE
	.align		4
.L_15:
        /*0054*/ 	.byte	0x03, 0x19
        /*0056*/ 	.short	0x0018


	//----- nvinfo : EIATTR_PARAM_CBANK
	.align		4
        /*0058*/ 	.byte	0x04, 0x0a
        /*005a*/ 	.short	(.L_17 - .L_16)
	.align		4
.L_16:
        /*005c*/ 	.word	index@(.nv.constant0._Z3addPiS_S_)
        /*0060*/ 	.short	0x0380
        /*0062*/ 	.short	0x0018


	//----- nvinfo : EIATTR_SW_WAR
	.align		4
.L_17:
        /*0064*/ 	.byte	0x04, 0x36
        /*0066*/ 	.short	(.L_19 - .L_18)
.L_18:
        /*0068*/ 	.word	0x00000008
.L_19:


//--------------------- .nv.callgraph             --------------------------
	.section	.nv.callgraph,"",@"SHT_CUDA_CALLGRAPH"
	.align	4
	.sectionentsize	8
	.align		4
        /*0000*/ 	.word	0x00000000
	.align		4
        /*0004*/ 	.word	0xffffffff
	.align		4
        /*0008*/ 	.word	0x00000000
	.align		4
        /*000c*/ 	.word	0xfffffffe
	.align		4
        /*0010*/ 	.word	0x00000000
	.align		4
        /*0014*/ 	.word	0xfffffffd
	.align		4
        /*0018*/ 	.word	0x00000000
	.align		4
        /*001c*/ 	.word	0xfffffffc


//--------------------- .text._Z3addPiS_S_        --------------------------
	.section	.text._Z3addPiS_S_,"ax",@progbits
	.align	128
        .global         _Z3addPiS_S_
        .type           _Z3addPiS_S_,@function
        .size           _Z3addPiS_S_,(.L_x_1 - _Z3addPiS_S_)
        .other          _Z3addPiS_S_,@"STO_CUDA_ENTRY STV_DEFAULT"
_Z3addPiS_S_:
.text._Z3addPiS_S_:
[----:B------:R-:W-:Y:S01]  /*0000*/  LDC R1, c[0x0][0x37c] ;  /* 0x0000df00ff017b82 */ /* 0x000fe20000000800 */
[----:B------:R-:W0:Y:S02]  /*0010*/  S2R R9, SR_CTAID.X ;  /* 0x0000000000097919 */ /* 0x000e240000002500 */
[----:B0-----:R-:W-:-:S13]  /*0020*/  ISETP.GT.U32.AND P0, PT, R9, 0xffff, PT ;  /* 0x0000ffff0900780c */ /* 0x001fda0003f04070 */
[----:B------:R-:W-:Y:S05]  /*0030*/  @P0 EXIT ;  /* 0x000000000000094d */ /* 0x000fea0003800000 */
[----:B------:R-:W0:Y:S01]  /*0040*/  LDC.64 R2, c[0x0][0x380] ;  /* 0x0000e000ff027b82 */ /* 0x000e220000000a00 */
[----:B------:R-:W1:Y:S07]  /*0050*/  LDCU.64 UR4, c[0x0][0x358] ;  /* 0x00006b00ff0477ac */ /* 0x000e6e0008000a00 */
[----:B------:R-:W2:Y:S08]  /*0060*/  LDC.64 R4, c[0x0][0x388] ;  /* 0x0000e200ff047b82 */ /* 0x000eb00000000a00 */
[----:B------:R-:W3:Y:S01]  /*0070*/  LDC.64 R6, c[0x0][0x390] ;  /* 0x0000e400ff067b82 */ /* 0x000ee20000000a00 */
[----:B0-----:R-:W-:-:S06]  /*0080*/  IMAD.WIDE.U32 R2, R9, 0x4, R2 ;  /* 0x0000000409027825 */ /* 0x001fcc00078e0002 */
[----:B-1----:R-:W4:Y:S01]  /*0090*/  LDG.E R2, desc[UR4][R2.64] ;  /* 0x0000000402027981 */ /* 0x002f22000c1e1900 */
[----:B--2---:R-:W-:-:S06]  /*00a0*/  IMAD.WIDE.U32 R4, R9, 0x4, R4 ;  /* 0x0000000409047825 */ /* 0x004fcc00078e0004 */
[----:B------:R-:W4:Y:S01]  /*00b0*/  LDG.E R5, desc[UR4][R4.64] ;  /* 0x0000000404057981 */ /* 0x000f22000c1e1900 */
[----:B---3--:R-:W-:Y:S01]  /*00c0*/  IMAD.WIDE.U32 R6, R9, 0x4, R6 ;  /* 0x0000000409067825 */ /* 0x008fe200078e0006 */
[----:B----4-:R-:W-:-:S05]  /*00d0*/  IADD3 R9, PT, PT, R2, R5, RZ ;  /* 0x0000000502097210 */ /* 0x010fca0007ffe0ff */
[----:B------:R-:W-:Y:S01]  /*00e0*/  STG.E desc[UR4][R6.64], R9 ;  /* 0x0000000906007986 */ /* 0x000fe2000c101904 */
[----:B------:R-:W-:Y:S05]  /*00f0*/  EXIT ;  /* 0x000000000000794d */ /* 0x000fea0003800000 */
.L_x_0:
[----:B------:R-:W-:-:S00]  /*0100*/  BRA `(.L_x_0) ;  /* 0xfffffffc00fc7947 */ /* 0x000fc0000383ffff */
[----:B------:R-:W-:-:S00]  /*0110*/  NOP ;  /* 0x0000000000007918 */ /* 0x000fc00000000000 */
        /* <DEDUP_REMOVED lines=14> */
.L_x_1:


//--------------------- .nv.shared.reserved.0     --------------------------
	.section	.nv.shared.reserved.0,"aw",@nobits
	.weak		__nv_reservedSMEM_offset_0_alias
	.size		__nv_reservedSMEM_offset_0_alias, 0, 64
	.other		__nv_reservedSMEM_offset_0_alias,@"STO_CUDA_RESERVED_SHARED STV_DEFAULT"
__nv_reservedSMEM_offset_0_alias:
	.zero		0
	.zero		64


//--------------------- .nv.constant0._Z3addPiS_S_ --------------------------
	.section	.nv.constant0._Z3addPiS_S_,"a",@progbits
	.sectionflags	@""
	.align	4
.nv.constant0._Z3addPiS_S_:
	.zero		920


//--------------------- SYMBOLS --------------------------

	.type		.nv.reservedSmem.offset0,@object
	.size		.nv.reservedSmem.offset0,0x4
